	.headerflags	@"EF_CUDA_TEXMODE_UNIFIED EF_CUDA_64BIT_ADDRESS EF_CUDA_ACCELERATORS EF_CUDA_SM90 EF_CUDA_VIRTUAL_SM(EF_CUDA_SM90)"
	.elftype	@"ET_EXEC"


//--------------------- .nv.info                  --------------------------
	.section	.nv.info,"",@"SHT_CUDA_INFO"
	.align	4


	//----- nvinfo : EIATTR_REGCOUNT
	.align		4
        /*0000*/ 	.byte	0x04, 0x2f
        /*0002*/ 	.short	(.L_3 - .L_2)
	.align		4
.L_2:
        /*0004*/ 	.word	index@(triton_poi_fused__native_batch_norm_legit_no_training_relu_30)
        /*0008*/ 	.word	0x00000012


	//----- nvinfo : EIATTR_MIN_STACK_SIZE
	.align		4
.L_3:
        /*000c*/ 	.byte	0x04, 0x12
        /*000e*/ 	.short	(.L_5 - .L_4)
	.align		4
.L_4:
        /*0010*/ 	.word	index@(triton_poi_fused__native_batch_norm_legit_no_training_relu_30)
        /*0014*/ 	.word	0x00000000


	//----- nvinfo : EIATTR_FRAME_SIZE
	.align		4
.L_5:
        /*0018*/ 	.byte	0x04, 0x11
        /*001a*/ 	.short	(.L_7 - .L_6)
	.align		4
.L_6:
        /*001c*/ 	.word	index@(triton_poi_fused__native_batch_norm_legit_no_training_relu_30)
        /*0020*/ 	.word	0x00000000


	//----- nvinfo : EIATTR_MIN_STACK_SIZE
	.align		4
.L_7:
        /*0024*/ 	.byte	0x04, 0x12
        /*0026*/ 	.short	(.L_9 - .L_8)
	.align		4
.L_8:
        /*0028*/ 	.word	index@(triton_poi_fused__native_batch_norm_legit_no_training_relu_30)
        /*002c*/ 	.word	0x00000000
.L_9:


//--------------------- .nv.info.triton_poi_fused__native_batch_norm_legit_no_training_relu_30 --------------------------
	.section	.nv.info.triton_poi_fused__native_batch_norm_legit_no_training_relu_30,"",@"SHT_CUDA_INFO"
	.sectionflags	@""
	.align	4


	//----- nvinfo : EIATTR_CUDA_API_VERSION
	.align		4
        /*0000*/ 	.byte	0x04, 0x37
        /*0002*/ 	.short	(.L_11 - .L_10)
.L_10:
        /*0004*/ 	.word	0x0000007c


	//----- nvinfo : EIATTR_KPARAM_INFO
	.align		4
.L_11:
        /*0008*/ 	.byte	0x04, 0x17
        /*000a*/ 	.short	(.L_13 - .L_12)
.L_12:
        /*000c*/ 	.word	0x00000000
        /*0010*/ 	.short	0x0006
        /*0012*/ 	.short	0x0030
        /*0014*/ 	.byte	0x00, 0xf0, 0x11, 0x00


	//----- nvinfo : EIATTR_KPARAM_INFO
	.align		4
.L_13:
        /*0018*/ 	.byte	0x04, 0x17
        /*001a*/ 	.short	(.L_15 - .L_14)
.L_14:
        /*001c*/ 	.word	0x00000000
        /*0020*/ 	.short	0x0005
        /*0022*/ 	.short	0x0028
        /*0024*/ 	.byte	0x00, 0xf4, 0x21, 0x00


	//----- nvinfo : EIATTR_KPARAM_INFO
	.align		4
.L_15:
        /*0028*/ 	.byte	0x04, 0x17
        /*002a*/ 	.short	(.L_17 - .L_16)
.L_16:
        /*002c*/ 	.word	0x00000000
        /*0030*/ 	.short	0x0004
        /*0032*/ 	.short	0x0020
        /*0034*/ 	.byte	0x00, 0xf4, 0x21, 0x00


	//----- nvinfo : EIATTR_KPARAM_INFO
	.align		4
.L_17:
        /*0038*/ 	.byte	0x04, 0x17
        /*003a*/ 	.short	(.L_19 - .L_18)
.L_18:
        /*003c*/ 	.word	0x00000000
        /*0040*/ 	.short	0x0003
        /*0042*/ 	.short	0x0018
        /*0044*/ 	.byte	0x00, 0xf4, 0x21, 0x00


	//----- nvinfo : EIATTR_KPARAM_INFO
	.align		4
.L_19:
        /*0048*/ 	.byte	0x04, 0x17
        /*004a*/ 	.short	(.L_21 - .L_20)
.L_20:
        /*004c*/ 	.word	0x00000000
        /*0050*/ 	.short	0x0002
        /*0052*/ 	.short	0x0010
        /*0054*/ 	.byte	0x00, 0xf4, 0x21, 0x00


	//----- nvinfo : EIATTR_KPARAM_INFO
	.align		4
.L_21:
        /*0058*/ 	.byte	0x04, 0x17
        /*005a*/ 	.short	(.L_23 - .L_22)
.L_22:
        /*005c*/ 	.word	0x00000000
        /*0060*/ 	.short	0x0001
        /*0062*/ 	.short	0x0008
        /*0064*/ 	.byte	0x00, 0xf4, 0x21, 0x00


	//----- nvinfo : EIATTR_KPARAM_INFO
	.align		4
.L_23:
        /*0068*/ 	.byte	0x04, 0x17
        /*006a*/ 	.short	(.L_25 - .L_24)
.L_24:
        /*006c*/ 	.word	0x00000000
        /*0070*/ 	.short	0x0000
        /*0072*/ 	.short	0x0000
        /*0074*/ 	.byte	0x00, 0xf4, 0x21, 0x00


	//----- nvinfo : EIATTR_SPARSE_MMA_MASK
	.align		4
.L_25:
        /*0078*/ 	.byte	0x03, 0x50
        /*007a*/ 	.short	0x0000


	//----- nvinfo : EIATTR_MAXREG_COUNT
	.align		4
        /*007c*/ 	.byte	0x03, 0x1b
        /*007e*/ 	.short	0x00ff


	//----- nvinfo : EIATTR_EXIT_INSTR_OFFSETS
	.align		4
        /*0080*/ 	.byte	0x04, 0x1c
        /*0082*/ 	.short	(.L_27 - .L_26)


	//   ....[0]....
.L_26:
        /*0084*/ 	.word	0x000002f0


	//   ....[1]....
        /*0088*/ 	.word	0x00000310


	//----- nvinfo : EIATTR_REQNTID
	.align		4
.L_27:
        /*008c*/ 	.byte	0x04, 0x10
        /*008e*/ 	.short	(.L_29 - .L_28)
.L_28:
        /*0090*/ 	.word	0x00000080
        /*0094*/ 	.word	0x00000001
        /*0098*/ 	.word	0x00000001


	//----- nvinfo : EIATTR_CBANK_PARAM_SIZE
	.align		4
.L_29:
        /*009c*/ 	.byte	0x03, 0x19
        /*009e*/ 	.short	0x0034


	//----- nvinfo : EIATTR_PARAM_CBANK
	.align		4
        /*00a0*/ 	.byte	0x04, 0x0a
        /*00a2*/ 	.short	(.L_31 - .L_30)
	.align		4
.L_30:
        /*00a4*/ 	.word	index@(.nv.constant0.triton_poi_fused__native_batch_norm_legit_no_training_relu_30)
        /*00a8*/ 	.short	0x0210
        /*00aa*/ 	.short	0x0034


	//----- nvinfo : EIATTR_SW_WAR
	.align		4
.L_31:
        /*00ac*/ 	.byte	0x04, 0x36
        /*00ae*/ 	.short	(.L_33 - .L_32)
.L_32:
        /*00b0*/ 	.word	0x00000008
.L_33:


//--------------------- .nv.callgraph             --------------------------
	.section	.nv.callgraph,"",@"SHT_CUDA_CALLGRAPH"
	.align	4
	.sectionentsize	8
	.align		4
        /*0000*/ 	.word	0x00000000
	.align		4
        /*0004*/ 	.word	0xffffffff
	.align		4
        /*0008*/ 	.word	0x00000000
	.align		4
        /*000c*/ 	.word	0xfffffffe
	.align		4
        /*0010*/ 	.word	0x00000000
	.align		4
        /*0014*/ 	.word	0xfffffffd
	.align		4
        /*0018*/ 	.word	0x00000000
	.align		4
        /*001c*/ 	.word	0xfffffffc


//--------------------- .nv.constant4             --------------------------
	.section	.nv.constant4,"a",@progbits
	.align	8
	.align		8
.nv.constant4:
        /*0000*/ 	.dword	_$_str
	.align		8
        /*0008*/ 	.dword	_$_str_$_2


//--------------------- .text.triton_poi_fused__native_batch_norm_legit_no_training_relu_30 --------------------------
	.section	.text.triton_poi_fused__native_batch_norm_legit_no_training_relu_30,"ax",@progbits
	.align	128
        .global         triton_poi_fused__native_batch_norm_legit_no_training_relu_30
        .type           triton_poi_fused__native_batch_norm_legit_no_training_relu_30,@function
        .size           triton_poi_fused__native_batch_norm_legit_no_training_relu_30,(.L_x_1 - triton_poi_fused__native_batch_norm_legit_no_training_relu_30)
        .other          triton_poi_fused__native_batch_norm_legit_no_training_relu_30,@"STO_CUDA_ENTRY STV_DEFAULT"
triton_poi_fused__native_batch_norm_legit_no_training_relu_30:
.text.triton_poi_fused__native_batch_norm_legit_no_training_relu_30:
[----:B------:R-:W0:Y:S01]  /*0000*/  LDC R1, c[0x0][0x28] ;  /* 0x00000a00ff017b82 */ /* 0x000e220000000800 */
[----:B------:R-:W1:Y:S07]  /*0010*/  S2R R0, SR_TID.X ;  /* 0x0000000000007919 */ /* 0x000e6e0000002100 */
[----:B------:R-:W2:Y:S01]  /*0020*/  LDC.64 R8, c[0x0][0x220] ;  /* 0x00008800ff087b82 */ /* 0x000ea20000000a00 */
[----:B------:R-:W-:Y:S01]  /*0030*/  HFMA2.MMA R14, -RZ, RZ, 0, 0 ;  /* 0x00000000ff0e7435 */ /* 0x000fe200000001ff */
[----:B------:R-:W-:Y:S01]  /*0040*/  ULDC.64 UR4, c[0x0][0x208] ;  /* 0x0000820000047ab9 */ /* 0x000fe20000000a00 */
[----:B------:R-:W3:Y:S05]  /*0050*/  S2R R3, SR_CTAID.X ;  /* 0x0000000000037919 */ /* 0x000eea0000002500 */
[----:B------:R-:W4:Y:S08]  /*0060*/  LDC.64 R4, c[0x0][0x210] ;  /* 0x00008400ff047b82 */ /* 0x000f300000000a00 */
[----:B------:R-:W5:Y:S08]  /*0070*/  LDC.64 R6, c[0x0][0x218] ;  /* 0x00008600ff067b82 */ /* 0x000f700000000a00 */
[----:B------:R-:W5:Y:S01]  /*0080*/  LDC.64 R10, c[0x0][0x228] ;  /* 0x00008a00ff0a7b82 */ /* 0x000f620000000a00 */
[----:B-1----:R-:W-:-:S07]  /*0090*/  LOP3.LUT R0, R0, 0x7f, RZ, 0xc0, !PT ;  /* 0x0000007f00007812 */ /* 0x002fce00078ec0ff */
[----:B------:R-:W1:Y:S01]  /*00a0*/  LDC.64 R12, c[0x0][0x230] ;  /* 0x00008c00ff0c7b82 */ /* 0x000e620000000a00 */
[----:B---3--:R-:W-:-:S04]  /*00b0*/  LEA R0, R3, R0, 0x7 ;  /* 0x0000000003007211 */ /* 0x008fc800078e38ff */
[C---:B------:R-:W-:Y:S01]  /*00c0*/  ISETP.GE.AND P0, PT, R0.reuse, 0x1200, PT ;  /* 0x000012000000780c */ /* 0x040fe20003f06270 */
[----:B------:R-:W-:-:S05]  /*00d0*/  IMAD.HI R2, R0, 0x38e38e39, RZ ;  /* 0x38e38e3900027827 */ /* 0x000fca00078e02ff */
[----:B------:R-:W-:-:S04]  /*00e0*/  SHF.R.U32.HI R3, RZ, 0x1f, R2 ;  /* 0x0000001fff037819 */ /* 0x000fc80000011602 */
[----:B------:R-:W-:-:S05]  /*00f0*/  LEA.HI.SX32 R3, R2, R3, 0x1a ;  /* 0x0000000302037211 */ /* 0x000fca00078fd2ff */
[----:B------:R-:W-:-:S04]  /*0100*/  IMAD R15, R3, -0x120, R0 ;  /* 0xfffffee0030f7824 */ /* 0x000fc800078e0200 */
[----:B--2---:R-:W-:-:S05]  /*0110*/  IMAD.WIDE R8, R15, 0x4, R8 ;  /* 0x000000040f087825 */ /* 0x004fca00078e0208 */
[----:B------:R2:W3:Y:S01]  /*0120*/  @!P0 LDG.E.EL R14, desc[UR4][R8.64] ;  /* 0x00000004080e8981 */ /* 0x0004e2000c2e1900 */
[----:B------:R-:W-:Y:S01]  /*0130*/  CS2R R2, SRZ ;  /* 0x0000000000027805 */ /* 0x000fe2000001ff00 */
[----:B----4-:R-:W-:-:S04]  /*0140*/  IMAD.WIDE R4, R0, 0x4, R4 ;  /* 0x0000000400047825 */ /* 0x010fc800078e0204 */
[C---:B-----5:R-:W-:Y:S01]  /*0150*/  IMAD.WIDE R6, R15.reuse, 0x4, R6 ;  /* 0x000000040f067825 */ /* 0x060fe200078e0206 */
[----:B------:R4:W5:Y:S03]  /*0160*/  @!P0 LDG.E R2, desc[UR4][R4.64] ;  /* 0x0000000404028981 */ /* 0x000966000c1e1900 */
[C---:B0-2---:R-:W-:Y:S01]  /*0170*/  IMAD.WIDE R8, R15.reuse, 0x4, R10 ;  /* 0x000000040f087825 */ /* 0x045fe200078e020a */
[----:B------:R0:W5:Y:S03]  /*0180*/  @!P0 LDG.E.EL R3, desc[UR4][R6.64] ;  /* 0x0000000406038981 */ /* 0x000166000c2e1900 */
[----:B-1----:R-:W-:Y:S01]  /*0190*/  IMAD.WIDE R10, R15, 0x4, R12 ;  /* 0x000000040f0a7825 */ /* 0x002fe200078e020c */
[----:B------:R-:W-:Y:S01]  /*01a0*/  CS2R R12, SRZ ;  /* 0x00000000000c7805 */ /* 0x000fe2000001ff00 */
[----:B----4-:R-:W1:Y:S05]  /*01b0*/  LDC.64 R4, c[0x0][0x238] ;  /* 0x00008e00ff047b82 */ /* 0x010e6a0000000a00 */
[----:B------:R-:W2:Y:S04]  /*01c0*/  @!P0 LDG.E.EL R12, desc[UR4][R8.64] ;  /* 0x00000004080c8981 */ /* 0x000ea8000c2e1900 */
[----:B------:R-:W2:Y:S01]  /*01d0*/  @!P0 LDG.E.EL R13, desc[UR4][R10.64] ;  /* 0x000000040a0d8981 */ /* 0x000ea2000c2e1900 */
[----:B0-----:R-:W-:Y:S01]  /*01e0*/  MOV R6, 0x3e800000 ;  /* 0x3e80000000067802 */ /* 0x001fe20000000f00 */
[----:B---3--:R-:W-:-:S04]  /*01f0*/  FADD R14, R14, 9.9999997473787516356e-06 ;  /* 0x3727c5ac0e0e7421 */ /* 0x008fc80000000000 */
[----:B------:R-:W0:Y:S01]  /*0200*/  MUFU.SQRT R15, R14 ;  /* 0x0000000e000f7308 */ /* 0x000e220000002000 */
[----:B-----5:R-:W-:Y:S01]  /*0210*/  FADD R2, -R3, R2 ;  /* 0x0000000203027221 */ /* 0x020fe20000000100 */
[C---:B0-----:R-:W-:Y:S02]  /*0220*/  FSETP.GT.AND P1, PT, R15.reuse, 8.50705917302346158658e+37, PT ;  /* 0x7e8000000f00780b */ /* 0x041fe40003f24000 */
[----:B------:R-:W-:Y:S02]  /*0230*/  FSETP.GEU.AND P2, PT, R15, 1.175494350822287508e-38, PT ;  /* 0x008000000f00780b */ /* 0x000fe40003f4e000 */
[----:B------:R-:W-:-:S09]  /*0240*/  FSEL R6, R6, 1, P1 ;  /* 0x3f80000006067808 */ /* 0x000fd20000800000 */
[----:B------:R-:W-:Y:S02]  /*0250*/  @P1 FMUL R15, R15, 0.25 ;  /* 0x3e8000000f0f1820 */ /* 0x000fe40000400000 */
[----:B------:R-:W-:Y:S02]  /*0260*/  @!P2 FMUL R6, R6, 16777216 ;  /* 0x4b8000000606a820 */ /* 0x000fe40000400000 */
[----:B------:R-:W-:-:S06]  /*0270*/  @!P2 FMUL R15, R15, 16777216 ;  /* 0x4b8000000f0fa820 */ /* 0x000fcc0000400000 */
[----:B------:R-:W0:Y:S02]  /*0280*/  MUFU.RCP R15, R15 ;  /* 0x0000000f000f7308 */ /* 0x000e240000001000 */
[----:B0-----:R-:W-:-:S04]  /*0290*/  FMUL R3, R15, R6 ;  /* 0x000000060f037220 */ /* 0x001fc80000400000 */
[----:B------:R-:W-:-:S04]  /*02a0*/  FMUL R2, R2, R3 ;  /* 0x0000000302027220 */ /* 0x000fc80000400000 */
[----:B--2---:R-:W-:Y:S01]  /*02b0*/  FFMA R12, R2, R12, R13 ;  /* 0x0000000c020c7223 */ /* 0x004fe2000000000d */
[----:B-1----:R-:W-:-:S04]  /*02c0*/  IMAD.WIDE R2, R0, 0x4, R4 ;  /* 0x0000000400027825 */ /* 0x002fc800078e0204 */
[----:B------:R-:W-:-:S04]  /*02d0*/  FSETP.GEU.AND P1, PT, R12, RZ, PT ;  /* 0x000000ff0c00720b */ /* 0x000fc80003f2e000 */
[----:B------:R-:W-:Y:S01]  /*02e0*/  FSEL R5, R12, RZ, P1 ;  /* 0x000000ff0c057208 */ /* 0x000fe20000800000 */
[----:B------:R-:W-:Y:S08]  /*02f0*/  @P0 EXIT ;  /* 0x000000000000094d */ /* 0x000ff00003800000 */
[----:B------:R-:W-:Y:S01]  /*0300*/  STG.E desc[UR4][R2.64], R5 ;  /* 0x0000000502007986 */ /* 0x000fe2000c101904 */
[----:B------:R-:W-:Y:S05]  /*0310*/  EXIT ;  /* 0x000000000000794d */ /* 0x000fea0003800000 */
.L_x_0:
[----:B------:R-:W-:-:S00]  /*0320*/  BRA `(.L_x_0) ;  /* 0xfffffffc00fc7947 */ /* 0x000fc0000383ffff */
[----:B------:R-:W-:-:S00]  /*0330*/  NOP ;  /* 0x0000000000007918 */ /* 0x000fc00000000000 */
        /* <DEDUP_REMOVED lines=12> */
.L_x_1:


//--------------------- .nv.global.init           --------------------------
	.section	.nv.global.init,"aw",@progbits
.nv.global.init:
	.type		_$_str,@object
	.size		_$_str,(_$_str_$_2 - _$_str)
_$_str:
        /*0000*/ 	.byte	0x5f, 0x5f, 0x43, 0x55, 0x44, 0x41, 0x5f, 0x46, 0x54, 0x5a, 0x00
	.type		_$_str_$_2,@object
	.size		_$_str_$_2,(.L_1 - _$_str_$_2)
_$_str_$_2:
        /*000b*/ 	.byte	0x5f, 0x5f, 0x43, 0x55, 0x44, 0x41, 0x5f, 0x50, 0x52, 0x45, 0x43, 0x5f, 0x53, 0x51, 0x52, 0x54
        /*001b*/ 	.byte	0x00
.L_1:


//--------------------- .nv.constant0.triton_poi_fused__native_batch_norm_legit_no_training_relu_30 --------------------------
	.section	.nv.constant0.triton_poi_fused__native_batch_norm_legit_no_training_relu_30,"a",@progbits
	.sectionflags	@""
	.align	4
.nv.constant0.triton_poi_fused__native_batch_norm_legit_no_training_relu_30:
	.zero		580
